//
// Generated by NVIDIA NVVM Compiler
//
// Compiler Build ID: CL-36424714
// Cuda compilation tools, release 13.0, V13.0.88
// Based on NVVM 20.0.0
//

.version 9.0
.target sm_100
.address_size 64

	// .globl	_Z5RadixPcS_PiS0_S0_i

.visible .entry _Z5RadixPcS_PiS0_S0_i(
	.param .u64 .ptr .align 1 _Z5RadixPcS_PiS0_S0_i_param_0,
	.param .u64 .ptr .align 1 _Z5RadixPcS_PiS0_S0_i_param_1,
	.param .u64 .ptr .align 1 _Z5RadixPcS_PiS0_S0_i_param_2,
	.param .u64 .ptr .align 1 _Z5RadixPcS_PiS0_S0_i_param_3,
	.param .u64 .ptr .align 1 _Z5RadixPcS_PiS0_S0_i_param_4,
	.param .u32 _Z5RadixPcS_PiS0_S0_i_param_5
)
{
	.reg .pred 	%p<7>;
	.reg .b16 	%rs<2>;
	.reg .b32 	%r<34>;
	.reg .b64 	%rd<28>;

	ld.param.u64 	%rd12, [_Z5RadixPcS_PiS0_S0_i_param_0];
	ld.param.u64 	%rd13, [_Z5RadixPcS_PiS0_S0_i_param_1];
	ld.param.u64 	%rd14, [_Z5RadixPcS_PiS0_S0_i_param_2];
	ld.param.u64 	%rd15, [_Z5RadixPcS_PiS0_S0_i_param_3];
	ld.param.u64 	%rd16, [_Z5RadixPcS_PiS0_S0_i_param_4];
	ld.param.u32 	%r13, [_Z5RadixPcS_PiS0_S0_i_param_5];
	cvta.to.global.u64 	%rd1, %rd13;
	cvta.to.global.u64 	%rd2, %rd15;
	cvta.to.global.u64 	%rd3, %rd14;
	cvta.to.global.u64 	%rd4, %rd16;
	cvta.to.global.u64 	%rd17, %rd12;
	mov.u32 	%r1, %tid.x;
	cvt.u64.u32 	%rd18, %r1;
	add.s64 	%rd5, %rd17, %rd18;
	mul.wide.u32 	%rd19, %r1, 4;
	add.s64 	%rd6, %rd4, %rd19;
	add.s64 	%rd7, %rd3, %rd19;
	mul.wide.s32 	%rd20, %r13, 4;
	add.s64 	%rd8, %rd3, %rd20;
	add.s32 	%r15, %r1, -1;
	mul.wide.u32 	%rd21, %r15, 4;
	add.s64 	%rd9, %rd4, %rd21;
	add.s64 	%rd10, %rd2, %rd19;
	add.s64 	%rd11, %rd1, %rd18;
	mov.b32 	%r30, 0;
$L__BB0_1:
	setp.lt.s32 	%p1, %r13, 2;
	ld.global.s8 	%r16, [%rd5];
	not.b32 	%r17, %r16;
	shr.u32 	%r18, %r17, %r30;
	and.b32  	%r19, %r18, 1;
	st.global.u32 	[%rd6], %r19;
	st.global.u32 	[%rd7], %r19;
	bar.sync 	0;
	@%p1 bra 	$L__BB0_6;
	mov.b32 	%r31, 1;
$L__BB0_3:
	setp.lt.u32 	%p2, %r1, %r31;
	ld.global.u32 	%r32, [%rd7];
	@%p2 bra 	$L__BB0_5;
	sub.s32 	%r21, %r1, %r31;
	mul.wide.u32 	%rd22, %r21, 4;
	add.s64 	%rd23, %rd4, %rd22;
	ld.global.u32 	%r22, [%rd23];
	add.s32 	%r32, %r22, %r32;
	st.global.u32 	[%rd7], %r32;
$L__BB0_5:
	st.global.u32 	[%rd6], %r32;
	bar.sync 	0;
	shl.b32 	%r31, %r31, 1;
	setp.lt.s32 	%p3, %r31, %r13;
	@%p3 bra 	$L__BB0_3;
$L__BB0_6:
	setp.eq.s32 	%p4, %r1, 0;
	ld.global.u32 	%r8, [%rd8+-4];
	bar.sync 	0;
	@%p4 bra 	$L__BB0_8;
	ld.global.u32 	%r23, [%rd9];
	st.global.u32 	[%rd7], %r23;
	bra.uni 	$L__BB0_9;
$L__BB0_8:
	mov.b32 	%r24, 0;
	st.global.u32 	[%rd3], %r24;
$L__BB0_9:
	bar.sync 	0;
	ld.global.s8 	%r25, [%rd5];
	shr.u32 	%r26, %r25, %r30;
	and.b32  	%r27, %r26, 1;
	setp.eq.b32 	%p5, %r27, 1;
	@%p5 bra 	$L__BB0_11;
	ld.global.u32 	%r33, [%rd7];
	bra.uni 	$L__BB0_12;
$L__BB0_11:
	add.s32 	%r28, %r8, %r1;
	ld.global.u32 	%r29, [%rd7];
	sub.s32 	%r33, %r28, %r29;
$L__BB0_12:
	mul.wide.s32 	%rd24, %r33, 4;
	add.s64 	%rd25, %rd2, %rd24;
	st.global.u32 	[%rd25], %r1;
	bar.sync 	0;
	ld.global.s32 	%rd26, [%rd10];
	add.s64 	%rd27, %rd1, %rd26;
	ld.global.u8 	%rs1, [%rd27];
	st.global.u8 	[%rd5], %rs1;
	st.global.u8 	[%rd11], %rs1;
	add.s32 	%r30, %r30, 1;
	setp.ne.s32 	%p6, %r30, 8;
	@%p6 bra 	$L__BB0_1;
	ret;

}


// ===== COMPILED SASS (sm_100) =====

	.target	sm_100

	.elftype	@"ET_EXEC"


//--------------------- .note.nv.tkinfo           --------------------------
	.section	.note.nv.tkinfo,"",@"SHT_NOTE"
	.sectionflags	@"SHF_NOTE_NV_TKINFO"
	.tkinfo
        /*0018*/ 	.word	0x00000002
        /*0030*/ 	.string	""
        /*0030*/ 	.string	"ptxas"
        /*0030*/ 	.string	"Cuda compilation tools, release 13.0, V13.0.88"
        /*0030*/ 	.string	"Build cuda_13.0.r13.0/compiler.36424714_0"
        /*0030*/ 	.string	"-arch sm_100 -m 64 "



//--------------------- .note.nv.cuinfo           --------------------------
	.section	.note.nv.cuinfo,"",@"SHT_NOTE"
	.sectionflags	@"SHF_NOTE_NV_CUINFO"
        /*0018*/ 	.short	0x0002
        /*001a*/ 	.short	0x0064
        /*001c*/ 	.short	0x0082
	.zero		2


//--------------------- .nv.info                  --------------------------
	.section	.nv.info,"",@"SHT_CUDA_INFO"
	.align	4


	//----- nvinfo : EIATTR_REGCOUNT
	.align		4
        /*0000*/ 	.byte	0x04, 0x2f
        /*0002*/ 	.short	(.L_1 - .L_0)
	.align		4
.L_0:
        /*0004*/ 	.word	index@(_Z5RadixPcS_PiS0_S0_i)
        /*0008*/ 	.word	0x0000001c


	//----- nvinfo : EIATTR_FRAME_SIZE
	.align		4
.L_1:
        /*000c*/ 	.byte	0x04, 0x11
        /*000e*/ 	.short	(.L_3 - .L_2)
	.align		4
.L_2:
        /*0010*/ 	.word	index@(_Z5RadixPcS_PiS0_S0_i)
        /*0014*/ 	.word	0x00000000


	//----- nvinfo : EIATTR_MIN_STACK_SIZE
	.align		4
.L_3:
        /*0018*/ 	.byte	0x04, 0x12
        /*001a*/ 	.short	(.L_5 - .L_4)
	.align		4
.L_4:
        /*001c*/ 	.word	index@(_Z5RadixPcS_PiS0_S0_i)
        /*0020*/ 	.word	0x00000000
.L_5:


//--------------------- .nv.compat                --------------------------
	.section	.nv.compat,"",@"SHT_CUDA_COMPAT_INFO"
	.align	4
        /*0000*/ 	.byte	0x02, 0x09, 0x00, 0x00, 0x02, 0x02, 0x01, 0x00, 0x02, 0x05, 0x05, 0x00, 0x03, 0x07, 0x01, 0x01
        /*0010*/ 	.byte	0x02, 0x03, 0x00, 0x00, 0x02, 0x06, 0x01, 0x00, 0x04, 0x0b, 0x08, 0x00, 0x09, 0x00, 0x00, 0x00
        /*0020*/ 	.byte	0x00, 0x00, 0x00, 0x00


//--------------------- .nv.info._Z5RadixPcS_PiS0_S0_i --------------------------
	.section	.nv.info._Z5RadixPcS_PiS0_S0_i,"",@"SHT_CUDA_INFO"
	.sectionflags	@""
	.align	4


	//----- nvinfo : EIATTR_CUDA_API_VERSION
	.align		4
        /*0000*/ 	.byte	0x04, 0x37
        /*0002*/ 	.short	(.L_7 - .L_6)
.L_6:
        /*0004*/ 	.word	0x00000082


	//----- nvinfo : EIATTR_KPARAM_INFO
	.align		4
.L_7:
        /*0008*/ 	.byte	0x04, 0x17
        /*000a*/ 	.short	(.L_9 - .L_8)
.L_8:
        /*000c*/ 	.word	0x00000000
        /*0010*/ 	.short	0x0005
        /*0012*/ 	.short	0x0028
        /*0014*/ 	.byte	0x00, 0xf0, 0x11, 0x00


	//----- nvinfo : EIATTR_KPARAM_INFO
	.align		4
.L_9:
        /*0018*/ 	.byte	0x04, 0x17
        /*001a*/ 	.short	(.L_11 - .L_10)
.L_10:
        /*001c*/ 	.word	0x00000000
        /*0020*/ 	.short	0x0004
        /*0022*/ 	.short	0x0020
        /*0024*/ 	.byte	0x00, 0xf5, 0x21, 0x00


	//----- nvinfo : EIATTR_KPARAM_INFO
	.align		4
.L_11:
        /*0028*/ 	.byte	0x04, 0x17
        /*002a*/ 	.short	(.L_13 - .L_12)
.L_12:
        /*002c*/ 	.word	0x00000000
        /*0030*/ 	.short	0x0003
        /*0032*/ 	.short	0x0018
        /*0034*/ 	.byte	0x00, 0xf5, 0x21, 0x00


	//----- nvinfo : EIATTR_KPARAM_INFO
	.align		4
.L_13:
        /*0038*/ 	.byte	0x04, 0x17
        /*003a*/ 	.short	(.L_15 - .L_14)
.L_14:
        /*003c*/ 	.word	0x00000000
        /*0040*/ 	.short	0x0002
        /*0042*/ 	.short	0x0010
        /*0044*/ 	.byte	0x00, 0xf5, 0x21, 0x00


	//----- nvinfo : EIATTR_KPARAM_INFO
	.align		4
.L_15:
        /*0048*/ 	.byte	0x04, 0x17
        /*004a*/ 	.short	(.L_17 - .L_16)
.L_16:
        /*004c*/ 	.word	0x00000000
        /*0050*/ 	.short	0x0001
        /*0052*/ 	.short	0x0008
        /*0054*/ 	.byte	0x00, 0xf5, 0x21, 0x00


	//----- nvinfo : EIATTR_KPARAM_INFO
	.align		4
.L_17:
        /*0058*/ 	.byte	0x04, 0x17
        /*005a*/ 	.short	(.L_19 - .L_18)
.L_18:
        /*005c*/ 	.word	0x00000000
        /*0060*/ 	.short	0x0000
        /*0062*/ 	.short	0x0000
        /*0064*/ 	.byte	0x00, 0xf5, 0x21, 0x00


	//----- nvinfo : EIATTR_SPARSE_MMA_MASK
	.align		4
.L_19:
        /*0068*/ 	.byte	0x03, 0x50
        /*006a*/ 	.short	0x0000


	//----- nvinfo : EIATTR_MAXREG_COUNT
	.align		4
        /*006c*/ 	.byte	0x03, 0x1b
        /*006e*/ 	.short	0x00ff


	//----- nvinfo : EIATTR_NUM_BARRIERS
	.align		4
        /*0070*/ 	.byte	0x02, 0x4c
        /*0072*/ 	.byte	0x01
	.zero		1


	//----- nvinfo : EIATTR_MERCURY_ISA_VERSION
	.align		4
        /*0074*/ 	.byte	0x03, 0x5f
        /*0076*/ 	.short	0x0101


	//----- nvinfo : EIATTR_VRC_CTA_INIT_COUNT
	.align		4
        /*0078*/ 	.byte	0x02, 0x4a
	.zero		1
	.zero		1


	//----- nvinfo : EIATTR_EXIT_INSTR_OFFSETS
	.align		4
        /*007c*/ 	.byte	0x04, 0x1c
        /*007e*/ 	.short	(.L_21 - .L_20)


	//   ....[0]....
.L_20:
        /*0080*/ 	.word	0x00000490


	//----- nvinfo : EIATTR_CBANK_PARAM_SIZE
	.align		4
.L_21:
        /*0084*/ 	.byte	0x03, 0x19
        /*0086*/ 	.short	0x002c


	//----- nvinfo : EIATTR_PARAM_CBANK
	.align		4
        /*0088*/ 	.byte	0x04, 0x0a
        /*008a*/ 	.short	(.L_23 - .L_22)
	.align		4
.L_22:
        /*008c*/ 	.word	index@(.nv.constant0._Z5RadixPcS_PiS0_S0_i)
        /*0090*/ 	.short	0x0380
        /*0092*/ 	.short	0x002c


	//----- nvinfo : EIATTR_SW_WAR
	.align		4
.L_23:
        /*0094*/ 	.byte	0x04, 0x36
        /*0096*/ 	.short	(.L_25 - .L_24)
.L_24:
        /*0098*/ 	.word	0x00000008
.L_25:


//--------------------- .nv.callgraph             --------------------------
	.section	.nv.callgraph,"",@"SHT_CUDA_CALLGRAPH"
	.align	4
	.sectionentsize	8
	.align		4
        /*0000*/ 	.word	0x00000000
	.align		4
        /*0004*/ 	.word	0xffffffff
	.align		4
        /*0008*/ 	.word	0x00000000
	.align		4
        /*000c*/ 	.word	0xfffffffe
	.align		4
        /*0010*/ 	.word	0x00000000
	.align		4
        /*0014*/ 	.word	0xfffffffd
	.align		4
        /*0018*/ 	.word	0x00000000
	.align		4
        /*001c*/ 	.word	0xfffffffc


//--------------------- .text._Z5RadixPcS_PiS0_S0_i --------------------------
	.section	.text._Z5RadixPcS_PiS0_S0_i,"ax",@progbits
	.align	128
        .global         _Z5RadixPcS_PiS0_S0_i
        .type           _Z5RadixPcS_PiS0_S0_i,@function
        .size           _Z5RadixPcS_PiS0_S0_i,(.L_x_4 - _Z5RadixPcS_PiS0_S0_i)
        .other          _Z5RadixPcS_PiS0_S0_i,@"STO_CUDA_ENTRY STV_DEFAULT"
_Z5RadixPcS_PiS0_S0_i:
.text._Z5RadixPcS_PiS0_S0_i:
[----:B------:R-:W-:Y:S01]  /*0000*/  LDC R1, c[0x0][0x37c] ;  /* 0x0000df00ff017b82 */ /* 0x000fe20000000800 */
[----:B------:R-:W0:Y:S07]  /*0010*/  S2R R0, SR_TID.X ;  /* 0x0000000000007919 */ /* 0x000e2e0000002100 */
[----:B------:R-:W1:Y:S01]  /*0020*/  LDC R3, c[0x0][0x3a8] ;  /* 0x0000ea00ff037b82 */ /* 0x000e620000000800 */
[----:B------:R-:W0:Y:S01]  /*0030*/  LDCU.128 UR8, c[0x0][0x380] ;  /* 0x00007000ff0877ac */ /* 0x000e220008000c00 */
[----:B------:R-:W2:Y:S06]  /*0040*/  LDCU.64 UR6, c[0x0][0x358] ;  /* 0x00006b00ff0677ac */ /* 0x000eac0008000a00 */
[----:B------:R-:W1:Y:S01]  /*0050*/  LDC.64 R8, c[0x0][0x390] ;  /* 0x0000e400ff087b82 */ /* 0x000e620000000a00 */
[----:B------:R-:W-:-:S07]  /*0060*/  UMOV UR4, URZ ;  /* 0x000000ff00047c82 */ /* 0x000fce0008000000 */
[----:B------:R-:W3:Y:S08]  /*0070*/  LDC.64 R12, c[0x0][0x3a0] ;  /* 0x0000e800ff0c7b82 */ /* 0x000ef00000000a00 */
[----:B------:R-:W4:Y:S01]  /*0080*/  LDC.64 R14, c[0x0][0x398] ;  /* 0x0000e600ff0e7b82 */ /* 0x000f220000000a00 */
[C---:B0-----:R-:W-:Y:S01]  /*0090*/  IADD3 R6, P0, PT, R0.reuse, UR8, RZ ;  /* 0x0000000800067c10 */ /* 0x041fe2000ff1e0ff */
[C---:B------:R-:W-:Y:S01]  /*00a0*/  VIADD R11, R0.reuse, 0xffffffff ;  /* 0xffffffff000b7836 */ /* 0x040fe20000000000 */
[----:B------:R-:W-:Y:S01]  /*00b0*/  IADD3 R4, P1, PT, R0, UR10, RZ ;  /* 0x0000000a00047c10 */ /* 0x000fe2000ff3e0ff */
[----:B-1----:R-:W-:-:S04]  /*00c0*/  IMAD.WIDE R2, R3, 0x4, R8 ;  /* 0x0000000403027825 */ /* 0x002fc800078e0208 */
[----:B------:R-:W-:Y:S02]  /*00d0*/  IMAD.X R7, RZ, RZ, UR9, P0 ;  /* 0x00000009ff077e24 */ /* 0x000fe400080e06ff */
[----:B---3--:R-:W-:-:S04]  /*00e0*/  IMAD.WIDE.U32 R10, R11, 0x4, R12 ;  /* 0x000000040b0a7825 */ /* 0x008fc800078e000c */
[----:B------:R-:W-:Y:S02]  /*00f0*/  IMAD.X R5, RZ, RZ, UR11, P1 ;  /* 0x0000000bff057e24 */ /* 0x000fe400088e06ff */
[----:B------:R-:W-:-:S04]  /*0100*/  IMAD.WIDE.U32 R8, R0, 0x4, R8 ;  /* 0x0000000400087825 */ /* 0x000fc800078e0008 */
[----:B------:R-:W-:-:S04]  /*0110*/  IMAD.WIDE.U32 R12, R0, 0x4, R12 ;  /* 0x00000004000c7825 */ /* 0x000fc800078e000c */
[----:B--2-4-:R-:W-:-:S07]  /*0120*/  IMAD.WIDE.U32 R14, R0, 0x4, R14 ;  /* 0x00000004000e7825 */ /* 0x014fce00078e000e */
.L_x_2:
[----:B--2---:R-:W2:Y:S01]  /*0130*/  LDG.E.S8 R16, desc[UR6][R6.64] ;  /* 0x0000000606107981 */ /* 0x004ea2000c1e1300 */
[----:B------:R-:W0:Y:S01]  /*0140*/  LDCU UR5, c[0x0][0x3a8] ;  /* 0x00007500ff0577ac */ /* 0x000e220008000800 */
[----:B------:R-:W-:Y:S01]  /*0150*/  ISETP.NE.AND P1, PT, R0, RZ, PT ;  /* 0x000000ff0000720c */ /* 0x000fe20003f25270 */
[----:B0-----:R-:W-:Y:S01]  /*0160*/  UISETP.GE.AND UP0, UPT, UR5, 0x2, UPT ;  /* 0x000000020500788c */ /* 0x001fe2000bf06270 */
[----:B--2---:R-:W-:-:S04]  /*0170*/  LOP3.LUT R16, RZ, R16, RZ, 0x33, !PT ;  /* 0x00000010ff107212 */ /* 0x004fc800078e33ff */
[----:B------:R-:W-:-:S04]  /*0180*/  SHF.R.U32.HI R16, RZ, UR4, R16 ;  /* 0x00000004ff107c19 */ /* 0x000fc80008011610 */
[----:B------:R-:W-:-:S05]  /*0190*/  LOP3.LUT R17, R16, 0x1, RZ, 0xc0, !PT ;  /* 0x0000000110117812 */ /* 0x000fca00078ec0ff */
[----:B------:R0:W-:Y:S04]  /*01a0*/  STG.E desc[UR6][R12.64], R17 ;  /* 0x000000110c007986 */ /* 0x0001e8000c101906 */
[----:B------:R0:W-:Y:S01]  /*01b0*/  STG.E desc[UR6][R8.64], R17 ;  /* 0x0000001108007986 */ /* 0x0001e2000c101906 */
[----:B------:R-:W-:Y:S06]  /*01c0*/  BAR.SYNC.DEFER_BLOCKING 0x0 ;  /* 0x0000000000007b1d */ /* 0x000fec0000010000 */
[----:B------:R-:W-:Y:S05]  /*01d0*/  BRA.U !UP0, `(.L_x_0) ;  /* 0x00000001083c7547 */ /* 0x000fea000b800000 */
[----:B------:R-:W1:Y:S01]  /*01e0*/  LDCU UR8, c[0x0][0x3a8] ;  /* 0x00007500ff0877ac */ /* 0x000e620008000800 */
[----:B------:R-:W-:-:S05]  /*01f0*/  UMOV UR5, 0x1 ;  /* 0x0000000100057882 */ /* 0x000fca0000000000 */
.L_x_1:
[----:B------:R-:W-:-:S13]  /*0200*/  ISETP.GE.U32.AND P0, PT, R0, UR5, PT ;  /* 0x0000000500007c0c */ /* 0x000fda000bf06070 */
[----:B0-----:R-:W0:Y:S01]  /*0210*/  @P0 LDC.64 R16, c[0x0][0x3a0] ;  /* 0x0000e800ff100b82 */ /* 0x001e220000000a00 */
[----:B--2---:R-:W-:-:S04]  /*0220*/  @P0 VIADD R19, R0, -UR5 ;  /* 0x8000000500130c36 */ /* 0x004fc80008000000 */
[----:B0-----:R-:W-:Y:S02]  /*0230*/  @P0 IMAD.WIDE.U32 R16, R19, 0x4, R16 ;  /* 0x0000000413100825 */ /* 0x001fe400078e0010 */
[----:B------:R-:W2:Y:S04]  /*0240*/  LDG.E R19, desc[UR6][R8.64] ;  /* 0x0000000608137981 */ /* 0x000ea8000c1e1900 */
[----:B------:R-:W2:Y:S01]  /*0250*/  @P0 LDG.E R16, desc[UR6][R16.64] ;  /* 0x0000000610100981 */ /* 0x000ea2000c1e1900 */
[----:B------:R-:W-:-:S04]  /*0260*/  USHF.L.U32 UR5, UR5, 0x1, URZ ;  /* 0x0000000105057899 */ /* 0x000fc800080006ff */
[----:B-1----:R-:W-:Y:S01]  /*0270*/  UISETP.GE.AND UP0, UPT, UR5, UR8, UPT ;  /* 0x000000080500728c */ /* 0x002fe2000bf06270 */
[----:B--2---:R-:W-:-:S05]  /*0280*/  @P0 IMAD.IADD R19, R19, 0x1, R16 ;  /* 0x0000000113130824 */ /* 0x004fca00078e0210 */
[----:B------:R2:W-:Y:S04]  /*0290*/  @P0 STG.E desc[UR6][R8.64], R19 ;  /* 0x0000001308000986 */ /* 0x0005e8000c101906 */
[----:B------:R2:W-:Y:S01]  /*02a0*/  STG.E desc[UR6][R12.64], R19 ;  /* 0x000000130c007986 */ /* 0x0005e2000c101906 */
[----:B------:R-:W-:Y:S06]  /*02b0*/  BAR.SYNC.DEFER_BLOCKING 0x0 ;  /* 0x0000000000007b1d */ /* 0x000fec0000010000 */
[----:B------:R-:W-:Y:S05]  /*02c0*/  BRA.U !UP0, `(.L_x_1) ;  /* 0xfffffffd08cc7547 */ /* 0x000fea000b83ffff */
.L_x_0:
[----:B------:R-:W3:Y:S01]  /*02d0*/  LDG.E R21, desc[UR6][R2.64+-0x4] ;  /* 0xfffffc0602157981 */ /* 0x000ee2000c1e1900 */
[----:B0-----:R-:W0:Y:S01]  /*02e0*/  @!P1 LDC.64 R16, c[0x0][0x390] ;  /* 0x0000e400ff109b82 */ /* 0x001e220000000a00 */
[----:B------:R-:W1:Y:S07]  /*02f0*/  LDCU.64 UR8, c[0x0][0x388] ;  /* 0x00007100ff0877ac */ /* 0x000e6e0008000a00 */
[----:B------:R-:W-:Y:S06]  /*0300*/  BAR.SYNC.DEFER_BLOCKING 0x0 ;  /* 0x0000000000007b1d */ /* 0x000fec0000010000 */
[----:B------:R-:W4:Y:S04]  /*0310*/  @P1 LDG.E R23, desc[UR6][R10.64] ;  /* 0x000000060a171981 */ /* 0x000f28000c1e1900 */
[----:B----4-:R-:W-:Y:S04]  /*0320*/  @P1 STG.E desc[UR6][R8.64], R23 ;  /* 0x0000001708001986 */ /* 0x010fe8000c101906 */
[----:B0-----:R0:W-:Y:S01]  /*0330*/  @!P1 STG.E desc[UR6][R16.64], RZ ;  /* 0x000000ff10009986 */ /* 0x0011e2000c101906 */
[----:B------:R-:W-:Y:S06]  /*0340*/  BAR.SYNC.DEFER_BLOCKING 0x0 ;  /* 0x0000000000007b1d */ /* 0x000fec0000010000 */
[----:B------:R-:W4:Y:S02]  /*0350*/  LDG.E.S8 R18, desc[UR6][R6.64] ;  /* 0x0000000606127981 */ /* 0x000f24000c1e1300 */
[----:B----4-:R-:W-:-:S04]  /*0360*/  SHF.R.U32.HI R18, RZ, UR4, R18 ;  /* 0x00000004ff127c19 */ /* 0x010fc80008011612 */
[----:B------:R-:W-:-:S04]  /*0370*/  LOP3.LUT R18, R18, 0x1, RZ, 0xc0, !PT ;  /* 0x0000000112127812 */ /* 0x000fc800078ec0ff */
[----:B------:R-:W-:Y:S02]  /*0380*/  ISETP.NE.U32.AND P0, PT, R18, 0x1, PT ;  /* 0x000000011200780c */ /* 0x000fe40003f05070 */
[----:B--2---:R-:W2:Y:S11]  /*0390*/  LDC.64 R18, c[0x0][0x398] ;  /* 0x0000e600ff127b82 */ /* 0x004eb60000000a00 */
[----:B------:R-:W2:Y:S04]  /*03a0*/  @P0 LDG.E R25, desc[UR6][R8.64] ;  /* 0x0000000608190981 */ /* 0x000ea8000c1e1900 */
[----:B------:R-:W3:Y:S02]  /*03b0*/  @!P0 LDG.E R20, desc[UR6][R8.64] ;  /* 0x0000000608148981 */ /* 0x000ee4000c1e1900 */
[----:B---3--:R-:W-:-:S05]  /*03c0*/  @!P0 IADD3 R25, PT, PT, -R20, R21, R0 ;  /* 0x0000001514198210 */ /* 0x008fca0007ffe100 */
[----:B--2---:R-:W-:-:S05]  /*03d0*/  IMAD.WIDE R18, R25, 0x4, R18 ;  /* 0x0000000419127825 */ /* 0x004fca00078e0212 */
[----:B------:R2:W-:Y:S01]  /*03e0*/  STG.E desc[UR6][R18.64], R0 ;  /* 0x0000000012007986 */ /* 0x0005e2000c101906 */
[----:B------:R-:W-:Y:S06]  /*03f0*/  BAR.SYNC.DEFER_BLOCKING 0x0 ;  /* 0x0000000000007b1d */ /* 0x000fec0000010000 */
[----:B0-----:R-:W1:Y:S02]  /*0400*/  LDG.E R17, desc[UR6][R14.64] ;  /* 0x000000060e117981 */ /* 0x001e64000c1e1900 */
[----:B-1----:R-:W-:-:S04]  /*0410*/  IADD3 R16, P0, PT, R17, UR8, RZ ;  /* 0x0000000811107c10 */ /* 0x002fc8000ff1e0ff */
[----:B------:R-:W-:-:S06]  /*0420*/  LEA.HI.X.SX32 R17, R17, UR9, 0x1, P0 ;  /* 0x0000000911117c11 */ /* 0x000fcc00080f0eff */
[----:B------:R-:W3:Y:S01]  /*0430*/  LDG.E.U8 R17, desc[UR6][R16.64] ;  /* 0x0000000610117981 */ /* 0x000ee2000c1e1100 */
[----:B------:R-:W-:-:S04]  /*0440*/  UIADD3 UR4, UPT, UPT, UR4, 0x1, URZ ;  /* 0x0000000104047890 */ /* 0x000fc8000fffe0ff */
[----:B------:R-:W-:Y:S01]  /*0450*/  UISETP.NE.AND UP0, UPT, UR4, 0x8, UPT ;  /* 0x000000080400788c */ /* 0x000fe2000bf05270 */
[----:B---3--:R2:W-:Y:S04]  /*0460*/  STG.E.U8 desc[UR6][R6.64], R17 ;  /* 0x0000001106007986 */ /* 0x0085e8000c101106 */
[----:B------:R2:W-:Y:S04]  /*0470*/  STG.E.U8 desc[UR6][R4.64], R17 ;  /* 0x0000001104007986 */ /* 0x0005e8000c101106 */
[----:B------:R-:W-:Y:S05]  /*0480*/  BRA.U UP0, `(.L_x_2) ;  /* 0xfffffffd00287547 */ /* 0x000fea000b83ffff */
[----:B------:R-:W-:Y:S05]  /*0490*/  EXIT ;  /* 0x000000000000794d */ /* 0x000fea0003800000 */
.L_x_3:
[----:B------:R-:W-:-:S00]  /*04a0*/  BRA `(.L_x_3) ;  /* 0xfffffffc00fc7947 */ /* 0x000fc0000383ffff */
[----:B------:R-:W-:-:S00]  /*04b0*/  NOP ;  /* 0x0000000000007918 */ /* 0x000fc00000000000 */
        /* <DEDUP_REMOVED lines=12> */
.L_x_4:


//--------------------- .nv.shared.reserved.0     --------------------------
	.section	.nv.shared.reserved.0,"aw",@nobits
	.weak		__nv_reservedSMEM_offset_0_alias
	.size		__nv_reservedSMEM_offset_0_alias, 0, 64
	.other		__nv_reservedSMEM_offset_0_alias,@"STO_CUDA_RESERVED_SHARED STV_DEFAULT"
__nv_reservedSMEM_offset_0_alias:
	.zero		0
	.zero		64


//--------------------- .nv.constant0._Z5RadixPcS_PiS0_S0_i --------------------------
	.section	.nv.constant0._Z5RadixPcS_PiS0_S0_i,"a",@progbits
	.sectionflags	@""
	.align	4
.nv.constant0._Z5RadixPcS_PiS0_S0_i:
	.zero		940


//--------------------- SYMBOLS --------------------------

	.type		.nv.reservedSmem.offset0,@object
	.size		.nv.reservedSmem.offset0,0x4
